	.headerflags	@"EF_CUDA_TEXMODE_UNIFIED EF_CUDA_64BIT_ADDRESS EF_CUDA_ACCELERATORS EF_CUDA_SM90 EF_CUDA_VIRTUAL_SM(EF_CUDA_SM90)"
	.elftype	@"ET_EXEC"


//--------------------- .nv.info                  --------------------------
	.section	.nv.info,"",@"SHT_CUDA_INFO"
	.align	4


	//----- nvinfo : EIATTR_REGCOUNT
	.align		4
        /*0000*/ 	.byte	0x04, 0x2f
        /*0002*/ 	.short	(.L_3 - .L_2)
	.align		4
.L_2:
        /*0004*/ 	.word	index@(triton_poi_fused__native_batch_norm_legit_no_training_add_relu_17)
        /*0008*/ 	.word	0x00000026


	//----- nvinfo : EIATTR_MIN_STACK_SIZE
	.align		4
.L_3:
        /*000c*/ 	.byte	0x04, 0x12
        /*000e*/ 	.short	(.L_5 - .L_4)
	.align		4
.L_4:
        /*0010*/ 	.word	index@(triton_poi_fused__native_batch_norm_legit_no_training_add_relu_17)
        /*0014*/ 	.word	0x00000000


	//----- nvinfo : EIATTR_FRAME_SIZE
	.align		4
.L_5:
        /*0018*/ 	.byte	0x04, 0x11
        /*001a*/ 	.short	(.L_7 - .L_6)
	.align		4
.L_6:
        /*001c*/ 	.word	index@(triton_poi_fused__native_batch_norm_legit_no_training_add_relu_17)
        /*0020*/ 	.word	0x00000000


	//----- nvinfo : EIATTR_MIN_STACK_SIZE
	.align		4
.L_7:
        /*0024*/ 	.byte	0x04, 0x12
        /*0026*/ 	.short	(.L_9 - .L_8)
	.align		4
.L_8:
        /*0028*/ 	.word	index@(triton_poi_fused__native_batch_norm_legit_no_training_add_relu_17)
        /*002c*/ 	.word	0x00000000
.L_9:


//--------------------- .nv.info.triton_poi_fused__native_batch_norm_legit_no_training_add_relu_17 --------------------------
	.section	.nv.info.triton_poi_fused__native_batch_norm_legit_no_training_add_relu_17,"",@"SHT_CUDA_INFO"
	.sectionflags	@""
	.align	4


	//----- nvinfo : EIATTR_CUDA_API_VERSION
	.align		4
        /*0000*/ 	.byte	0x04, 0x37
        /*0002*/ 	.short	(.L_11 - .L_10)
.L_10:
        /*0004*/ 	.word	0x0000007c


	//----- nvinfo : EIATTR_KPARAM_INFO
	.align		4
.L_11:
        /*0008*/ 	.byte	0x04, 0x17
        /*000a*/ 	.short	(.L_13 - .L_12)
.L_12:
        /*000c*/ 	.word	0x00000000
        /*0010*/ 	.short	0x0008
        /*0012*/ 	.short	0x003c
        /*0014*/ 	.byte	0x00, 0xf0, 0x11, 0x00


	//----- nvinfo : EIATTR_KPARAM_INFO
	.align		4
.L_13:
        /*0018*/ 	.byte	0x04, 0x17
        /*001a*/ 	.short	(.L_15 - .L_14)
.L_14:
        /*001c*/ 	.word	0x00000000
        /*0020*/ 	.short	0x0007
        /*0022*/ 	.short	0x0038
        /*0024*/ 	.byte	0x00, 0xf0, 0x11, 0x00


	//----- nvinfo : EIATTR_KPARAM_INFO
	.align		4
.L_15:
        /*0028*/ 	.byte	0x04, 0x17
        /*002a*/ 	.short	(.L_17 - .L_16)
.L_16:
        /*002c*/ 	.word	0x00000000
        /*0030*/ 	.short	0x0006
        /*0032*/ 	.short	0x0030
        /*0034*/ 	.byte	0x00, 0xf4, 0x21, 0x00


	//----- nvinfo : EIATTR_KPARAM_INFO
	.align		4
.L_17:
        /*0038*/ 	.byte	0x04, 0x17
        /*003a*/ 	.short	(.L_19 - .L_18)
.L_18:
        /*003c*/ 	.word	0x00000000
        /*0040*/ 	.short	0x0005
        /*0042*/ 	.short	0x0028
        /*0044*/ 	.byte	0x00, 0xf4, 0x21, 0x00


	//----- nvinfo : EIATTR_KPARAM_INFO
	.align		4
.L_19:
        /*0048*/ 	.byte	0x04, 0x17
        /*004a*/ 	.short	(.L_21 - .L_20)
.L_20:
        /*004c*/ 	.word	0x00000000
        /*0050*/ 	.short	0x0004
        /*0052*/ 	.short	0x0020
        /*0054*/ 	.byte	0x00, 0xf4, 0x21, 0x00


	//----- nvinfo : EIATTR_KPARAM_INFO
	.align		4
.L_21:
        /*0058*/ 	.byte	0x04, 0x17
        /*005a*/ 	.short	(.L_23 - .L_22)
.L_22:
        /*005c*/ 	.word	0x00000000
        /*0060*/ 	.short	0x0003
        /*0062*/ 	.short	0x0018
        /*0064*/ 	.byte	0x00, 0xf4, 0x21, 0x00


	//----- nvinfo : EIATTR_KPARAM_INFO
	.align		4
.L_23:
        /*0068*/ 	.byte	0x04, 0x17
        /*006a*/ 	.short	(.L_25 - .L_24)
.L_24:
        /*006c*/ 	.word	0x00000000
        /*0070*/ 	.short	0x0002
        /*0072*/ 	.short	0x0010
        /*0074*/ 	.byte	0x00, 0xf4, 0x21, 0x00


	//----- nvinfo : EIATTR_KPARAM_INFO
	.align		4
.L_25:
        /*0078*/ 	.byte	0x04, 0x17
        /*007a*/ 	.short	(.L_27 - .L_26)
.L_26:
        /*007c*/ 	.word	0x00000000
        /*0080*/ 	.short	0x0001
        /*0082*/ 	.short	0x0008
        /*0084*/ 	.byte	0x00, 0xf4, 0x21, 0x00


	//----- nvinfo : EIATTR_KPARAM_INFO
	.align		4
.L_27:
        /*0088*/ 	.byte	0x04, 0x17
        /*008a*/ 	.short	(.L_29 - .L_28)
.L_28:
        /*008c*/ 	.word	0x00000000
        /*0090*/ 	.short	0x0000
        /*0092*/ 	.short	0x0000
        /*0094*/ 	.byte	0x00, 0xf4, 0x21, 0x00


	//----- nvinfo : EIATTR_SPARSE_MMA_MASK
	.align		4
.L_29:
        /*0098*/ 	.byte	0x03, 0x50
        /*009a*/ 	.short	0x0000


	//----- nvinfo : EIATTR_MAXREG_COUNT
	.align		4
        /*009c*/ 	.byte	0x03, 0x1b
        /*009e*/ 	.short	0x00ff


	//----- nvinfo : EIATTR_EXIT_INSTR_OFFSETS
	.align		4
        /*00a0*/ 	.byte	0x04, 0x1c
        /*00a2*/ 	.short	(.L_31 - .L_30)


	//   ....[0]....
.L_30:
        /*00a4*/ 	.word	0x00000c90


	//   ....[1]....
        /*00a8*/ 	.word	0x00000ce0


	//----- nvinfo : EIATTR_REQNTID
	.align		4
.L_31:
        /*00ac*/ 	.byte	0x04, 0x10
        /*00ae*/ 	.short	(.L_33 - .L_32)
.L_32:
        /*00b0*/ 	.word	0x00000080
        /*00b4*/ 	.word	0x00000001
        /*00b8*/ 	.word	0x00000001


	//----- nvinfo : EIATTR_CBANK_PARAM_SIZE
	.align		4
.L_33:
        /*00bc*/ 	.byte	0x03, 0x19
        /*00be*/ 	.short	0x0040


	//----- nvinfo : EIATTR_PARAM_CBANK
	.align		4
        /*00c0*/ 	.byte	0x04, 0x0a
        /*00c2*/ 	.short	(.L_35 - .L_34)
	.align		4
.L_34:
        /*00c4*/ 	.word	index@(.nv.constant0.triton_poi_fused__native_batch_norm_legit_no_training_add_relu_17)
        /*00c8*/ 	.short	0x0210
        /*00ca*/ 	.short	0x0040


	//----- nvinfo : EIATTR_SW_WAR
	.align		4
.L_35:
        /*00cc*/ 	.byte	0x04, 0x36
        /*00ce*/ 	.short	(.L_37 - .L_36)
.L_36:
        /*00d0*/ 	.word	0x00000008
.L_37:


//--------------------- .nv.callgraph             --------------------------
	.section	.nv.callgraph,"",@"SHT_CUDA_CALLGRAPH"
	.align	4
	.sectionentsize	8
	.align		4
        /*0000*/ 	.word	0x00000000
	.align		4
        /*0004*/ 	.word	0xffffffff
	.align		4
        /*0008*/ 	.word	0x00000000
	.align		4
        /*000c*/ 	.word	0xfffffffe
	.align		4
        /*0010*/ 	.word	0x00000000
	.align		4
        /*0014*/ 	.word	0xfffffffd
	.align		4
        /*0018*/ 	.word	0x00000000
	.align		4
        /*001c*/ 	.word	0xfffffffc


//--------------------- .nv.constant4             --------------------------
	.section	.nv.constant4,"a",@progbits
	.align	8
	.align		8
.nv.constant4:
        /*0000*/ 	.dword	_$_str
	.align		8
        /*0008*/ 	.dword	_$_str_$_2


//--------------------- .text.triton_poi_fused__native_batch_norm_legit_no_training_add_relu_17 --------------------------
	.section	.text.triton_poi_fused__native_batch_norm_legit_no_training_add_relu_17,"ax",@progbits
	.sectionflags	@"SHF_BARRIERS=1"
	.align	128
        .global         triton_poi_fused__native_batch_norm_legit_no_training_add_relu_17
        .type           triton_poi_fused__native_batch_norm_legit_no_training_add_relu_17,@function
        .size           triton_poi_fused__native_batch_norm_legit_no_training_add_relu_17,(.L_x_1 - triton_poi_fused__native_batch_norm_legit_no_training_add_relu_17)
        .other          triton_poi_fused__native_batch_norm_legit_no_training_add_relu_17,@"STO_CUDA_ENTRY STV_DEFAULT"
triton_poi_fused__native_batch_norm_legit_no_training_add_relu_17:
.text.triton_poi_fused__native_batch_norm_legit_no_training_add_relu_17:
[----:B------:R-:W0:Y:S01]  /*0000*/  LDC R1, c[0x0][0x28] ;  /* 0x00000a00ff017b82 */ /* 0x000e220000000800 */
[----:B------:R-:W1:Y:S07]  /*0010*/  S2R R0, SR_CTAID.X ;  /* 0x0000000000007919 */ /* 0x000e6e0000002500 */
[----:B------:R-:W2:Y:S01]  /*0020*/  LDC.64 R14, c[0x0][0x210] ;  /* 0x00008400ff0e7b82 */ /* 0x000ea20000000a00 */
[----:B------:R-:W-:Y:S02]  /*0030*/  CS2R R28, SRZ ;  /* 0x00000000001c7805 */ /* 0x000fe4000001ff00 */
[----:B------:R-:W-:Y:S01]  /*0040*/  CS2R R30, SRZ ;  /* 0x00000000001e7805 */ /* 0x000fe2000001ff00 */
[----:B------:R-:W3:Y:S01]  /*0050*/  S2R R4, SR_TID.X ;  /* 0x0000000000047919 */ /* 0x000ee20000002100 */
[----:B------:R-:W-:Y:S01]  /*0060*/  ULDC.64 UR6, c[0x0][0x208] ;  /* 0x0000820000067ab9 */ /* 0x000fe20000000a00 */
[----:B------:R-:W4:Y:S02]  /*0070*/  S2R R2, SR_CTAID.Y ;  /* 0x0000000000027919 */ /* 0x000f240000002600 */
[----:B------:R-:W5:Y:S08]  /*0080*/  LDC.64 R12, c[0x0][0x218] ;  /* 0x00008600ff0c7b82 */ /* 0x000f700000000a00 */
[----:B------:R-:W5:Y:S01]  /*0090*/  LDC.64 R18, c[0x0][0x220] ;  /* 0x00008800ff127b82 */ /* 0x000f620000000a00 */
[----:B-1----:R-:W-:-:S02]  /*00a0*/  IMAD.SHL.U32 R0, R0, 0x20, RZ ;  /* 0x0000002000007824 */ /* 0x002fc400078e00ff */
[----:B---3--:R-:W-:Y:S01]  /*00b0*/  IMAD.SHL.U32 R3, R4, 0x4, RZ ;  /* 0x0000000404037824 */ /* 0x008fe200078e00ff */
[----:B------:R-:W-:Y:S01]  /*00c0*/  SHF.R.U32.HI R33, RZ, 0x3, R4 ;  /* 0x00000003ff217819 */ /* 0x000fe20000011604 */
[----:B----4-:R-:W-:-:S03]  /*00d0*/  IMAD.SHL.U32 R2, R2, 0x20, RZ ;  /* 0x0000002002027824 */ /* 0x010fc600078e00ff */
[----:B------:R-:W-:Y:S02]  /*00e0*/  LOP3.LUT R16, R0, 0x1c, R3, 0xf8, !PT ;  /* 0x0000001c00107812 */ /* 0x000fe400078ef803 */
[----:B------:R-:W-:Y:S02]  /*00f0*/  SGXT.U32 R33, R33, 0x4 ;  /* 0x000000042121781a */ /* 0x000fe40000000000 */
[----:B------:R-:W-:Y:S02]  /*0100*/  ISETP.GE.AND P2, PT, R16, 0x80, PT ;  /* 0x000000801000780c */ /* 0x000fe40003f46270 */
[----:B------:R-:W-:Y:S02]  /*0110*/  LOP3.LUT R25, R2, R33, RZ, 0xfc, !PT ;  /* 0x0000002102197212 */ /* 0x000fe400078efcff */
[----:B------:R-:W-:Y:S02]  /*0120*/  LOP3.LUT R9, R2, 0x10, R33, 0xfe, !PT ;  /* 0x0000001002097812 */ /* 0x000fe400078efe21 */
[C---:B------:R-:W-:Y:S01]  /*0130*/  ISETP.LT.AND P1, PT, R25.reuse, 0x100, !P2 ;  /* 0x000001001900780c */ /* 0x040fe20005721270 */
[----:B------:R-:W-:-:S02]  /*0140*/  IMAD R25, R25, 0x80, R16 ;  /* 0x0000008019197824 */ /* 0x000fc400078e0210 */
[----:B------:R-:W-:Y:S02]  /*0150*/  IMAD R24, R9, 0x80, R16 ;  /* 0x0000008009187824 */ /* 0x000fe400078e0210 */
[----:B--2---:R-:W-:-:S04]  /*0160*/  IMAD.WIDE R22, R25, 0x4, R14 ;  /* 0x0000000419167825 */ /* 0x004fc800078e020e */
[----:B-----5:R-:W-:Y:S01]  /*0170*/  IMAD.WIDE R20, R16, 0x4, R12 ;  /* 0x0000000410147825 */ /* 0x020fe200078e020c */
[----:B------:R-:W-:-:S03]  /*0180*/  CS2R R12, SRZ ;  /* 0x00000000000c7805 */ /* 0x000fc6000001ff00 */
[----:B------:R1:W2:Y:S01]  /*0190*/  @P1 LDG.E.EL.128 R28, desc[UR6][R22.64] ;  /* 0x00000006161c1981 */ /* 0x0002a2000c2e1d00 */
[----:B0-----:R-:W-:Y:S01]  /*01a0*/  IMAD.WIDE R18, R16, 0x4, R18 ;  /* 0x0000000410127825 */ /* 0x001fe200078e0212 */
[----:B------:R-:W-:Y:S02]  /*01b0*/  ISETP.LT.AND P0, PT, R9, 0x100, !P2 ;  /* 0x000001000900780c */ /* 0x000fe40005701270 */
[----:B------:R-:W-:Y:S02]  /*01c0*/  CS2R R4, SRZ ;  /* 0x0000000000047805 */ /* 0x000fe4000001ff00 */
[----:B------:R-:W-:Y:S02]  /*01d0*/  CS2R R6, SRZ ;  /* 0x0000000000067805 */ /* 0x000fe4000001ff00 */
[----:B------:R-:W-:Y:S02]  /*01e0*/  CS2R R8, SRZ ;  /* 0x0000000000087805 */ /* 0x000fe4000001ff00 */
[----:B------:R-:W-:Y:S01]  /*01f0*/  CS2R R10, SRZ ;  /* 0x00000000000a7805 */ /* 0x000fe2000001ff00 */
[----:B-1----:R-:W-:Y:S01]  /*0200*/  IMAD.WIDE R22, R24, 0x4, R14 ;  /* 0x0000000418167825 */ /* 0x002fe200078e020e */
[----:B------:R-:W-:-:S04]  /*0210*/  CS2R R14, SRZ ;  /* 0x00000000000e7805 */ /* 0x000fc8000001ff00 */
[----:B------:R-:W3:Y:S04]  /*0220*/  @!P2 LDG.E.EL.128 R8, desc[UR6][R20.64] ;  /* 0x000000061408a981 */ /* 0x000ee8000c2e1d00 */
[----:B------:R0:W3:Y:S04]  /*0230*/  @P0 LDG.E.EL.128 R4, desc[UR6][R22.64] ;  /* 0x0000000616040981 */ /* 0x0000e8000c2e1d00 */
[----:B------:R-:W4:Y:S02]  /*0240*/  @!P2 LDG.E.EL.128 R12, desc[UR6][R18.64] ;  /* 0x00000006120ca981 */ /* 0x000f24000c2e1d00 */
[----:B----4-:R-:W-:Y:S01]  /*0250*/  FADD R26, R13, 9.9999997473787516356e-06 ;  /* 0x3727c5ac0d1a7421 */ /* 0x010fe20000000000 */
[----:B------:R-:W-:-:S03]  /*0260*/  FADD R12, R12, 9.9999997473787516356e-06 ;  /* 0x3727c5ac0c0c7421 */ /* 0x000fc60000000000 */
[----:B0-----:R0:W1:Y:S08]  /*0270*/  MUFU.SQRT R23, R26 ;  /* 0x0000001a00177308 */ /* 0x0010700000002000 */
[----:B------:R-:W4:Y:S01]  /*0280*/  MUFU.SQRT R17, R12 ;  /* 0x0000000c00117308 */ /* 0x000f220000002000 */
[----:B------:R-:W-:Y:S01]  /*0290*/  FADD R15, R15, 9.9999997473787516356e-06 ;  /* 0x3727c5ac0f0f7421 */ /* 0x000fe20000000000 */
[----:B------:R-:W-:Y:S01]  /*02a0*/  FADD R14, R14, 9.9999997473787516356e-06 ;  /* 0x3727c5ac0e0e7421 */ /* 0x000fe20000000000 */
[----:B------:R-:W-:Y:S01]  /*02b0*/  IMAD.MOV.U32 R13, RZ, RZ, 0x3e800000 ;  /* 0x3e800000ff0d7424 */ /* 0x000fe200078e00ff */
[----:B0-----:R-:W0:Y:S01]  /*02c0*/  LDC.64 R26, c[0x0][0x230] ;  /* 0x00008c00ff1a7b82 */ /* 0x001e220000000a00 */
[----:B-1----:R-:W-:-:S03]  /*02d0*/  FSETP.GT.AND P3, PT, R23, 8.50705917302346158658e+37, PT ;  /* 0x7e8000001700780b */ /* 0x002fc60003f64000 */
[----:B------:R-:W1:Y:S01]  /*02e0*/  MUFU.SQRT R18, R15 ;  /* 0x0000000f00127308 */ /* 0x000e620000002000 */
[----:B------:R-:W-:Y:S02]  /*02f0*/  FSETP.GEU.AND P4, PT, R23, 1.175494350822287508e-38, PT ;  /* 0x008000001700780b */ /* 0x000fe40003f8e000 */
[----:B----4-:R-:W-:-:S05]  /*0300*/  FSETP.GT.AND P5, PT, R17, 8.50705917302346158658e+37, PT ;  /* 0x7e8000001100780b */ /* 0x010fca0003fa4000 */
[----:B------:R4:W5:Y:S01]  /*0310*/  MUFU.SQRT R21, R14 ;  /* 0x0000000e00157308 */ /* 0x0009620000002000 */
[----:B------:R-:W-:Y:S02]  /*0320*/  FSETP.GEU.AND P6, PT, R17, 1.175494350822287508e-38, PT ;  /* 0x008000001100780b */ /* 0x000fe40003fce000 */
[----:B------:R-:W-:Y:S01]  /*0330*/  FSEL R19, R13, 1, P5 ;  /* 0x3f8000000d137808 */ /* 0x000fe20002800000 */
[----:B------:R-:W-:Y:S01]  /*0340*/  @P3 FMUL R23, R23, 0.25 ;  /* 0x3e80000017173820 */ /* 0x000fe20000400000 */
[----:B----4-:R-:W-:Y:S02]  /*0350*/  FSEL R14, R13, 1, P3 ;  /* 0x3f8000000d0e7808 */ /* 0x010fe40001800000 */
[----:B-1----:R-:W-:Y:S01]  /*0360*/  FSETP.GT.AND P3, PT, R18, 8.50705917302346158658e+37, PT ;  /* 0x7e8000001200780b */ /* 0x002fe20003f64000 */
[----:B------:R-:W-:Y:S01]  /*0370*/  @P5 FMUL R17, R17, 0.25 ;  /* 0x3e80000011115820 */ /* 0x000fe20000400000 */
[----:B------:R-:W-:Y:S01]  /*0380*/  @!P4 FMUL R23, R23, 16777216 ;  /* 0x4b8000001717c820 */ /* 0x000fe20000400000 */
[----:B-----5:R-:W-:Y:S01]  /*0390*/  FSETP.GT.AND P5, PT, R21, 8.50705917302346158658e+37, PT ;  /* 0x7e8000001500780b */ /* 0x020fe20003fa4000 */
[----:B------:R-:W-:-:S03]  /*03a0*/  @!P4 FMUL R14, R14, 16777216 ;  /* 0x4b8000000e0ec820 */ /* 0x000fc60000400000 */
[----:B------:R-:W-:Y:S01]  /*03b0*/  @!P6 FMUL R17, R17, 16777216 ;  /* 0x4b8000001111e820 */ /* 0x000fe20000400000 */
[----:B------:R-:W-:Y:S01]  /*03c0*/  @!P6 FMUL R19, R19, 16777216 ;  /* 0x4b8000001313e820 */ /* 0x000fe20000400000 */
[C---:B------:R-:W-:Y:S02]  /*03d0*/  FSETP.GEU.AND P4, PT, R18.reuse, 1.175494350822287508e-38, PT ;  /* 0x008000001200780b */ /* 0x040fe40003f8e000 */
[C---:B------:R-:W-:Y:S02]  /*03e0*/  FSETP.GEU.AND P6, PT, R21.reuse, 1.175494350822287508e-38, PT ;  /* 0x008000001500780b */ /* 0x040fe40003fce000 */
[----:B------:R-:W-:Y:S01]  /*03f0*/  @P3 FMUL R18, R18, 0.25 ;  /* 0x3e80000012123820 */ /* 0x000fe20000400000 */
[----:B------:R1:W-:Y:S02]  /*0400*/  MUFU.RCP R20, R17 ;  /* 0x0000001100147308 */ /* 0x0003e40000001000 */
[----:B------:R-:W-:Y:S01]  /*0410*/  @P5 FMUL R21, R21, 0.25 ;  /* 0x3e80000015155820 */ /* 0x000fe20000400000 */
[----:B---3--:R-:W-:-:S05]  /*0420*/  FADD R12, -R11, R7 ;  /* 0x000000070b0c7221 */ /* 0x008fca0000000100 */
[----:B------:R-:W-:Y:S02]  /*0430*/  @!P4 FMUL R18, R18, 16777216 ;  /* 0x4b8000001212c820 */ /* 0x000fe40000400000 */
[----:B------:R-:W-:Y:S01]  /*0440*/  @!P6 FMUL R21, R21, 16777216 ;  /* 0x4b8000001515e820 */ /* 0x000fe20000400000 */
[C---:B-1----:R-:W-:Y:S02]  /*0450*/  FADD R17, -R10.reuse, R6 ;  /* 0x000000060a117221 */ /* 0x042fe40000000100 */
[----:B------:R-:W1:Y:S01]  /*0460*/  LDC.64 R6, c[0x0][0x228] ;  /* 0x00008a00ff067b82 */ /* 0x000e620000000a00 */
[----:B--2---:R-:W-:Y:S01]  /*0470*/  FADD R31, -R11, R31 ;  /* 0x0000001f0b1f7221 */ /* 0x004fe20000000100 */
[----:B------:R-:W-:Y:S01]  /*0480*/  MUFU.RCP R18, R18 ;  /* 0x0000001200127308 */ /* 0x000fe20000001000 */
[----:B------:R-:W-:Y:S01]  /*0490*/  FADD R30, -R10, R30 ;  /* 0x0000001e0a1e7221 */ /* 0x000fe20000000100 */
[----:B------:R-:W-:-:S06]  /*04a0*/  FSEL R10, R13, 1, P5 ;  /* 0x3f8000000d0a7808 */ /* 0x000fcc0002800000 */
[----:B------:R-:W2:Y:S01]  /*04b0*/  MUFU.RCP R11, R21 ;  /* 0x00000015000b7308 */ /* 0x000ea20000001000 */
[----:B------:R-:W-:-:S07]  /*04c0*/  FSEL R13, R13, 1, P3 ;  /* 0x3f8000000d0d7808 */ /* 0x000fce0001800000 */
[----:B------:R-:W3:Y:S01]  /*04d0*/  MUFU.RCP R15, R23 ;  /* 0x00000017000f7308 */ /* 0x000ee20000001000 */
[----:B------:R-:W-:Y:S01]  /*04e0*/  @!P6 FMUL R10, R10, 16777216 ;  /* 0x4b8000000a0ae820 */ /* 0x000fe20000400000 */
[----:B------:R-:W-:Y:S01]  /*04f0*/  @!P4 FMUL R13, R13, 16777216 ;  /* 0x4b8000000d0dc820 */ /* 0x000fe20000400000 */
[C---:B------:R-:W-:Y:S01]  /*0500*/  FADD R22, -R9.reuse, R5 ;  /* 0x0000000509167221 */ /* 0x040fe20000000100 */
[----:B------:R-:W-:Y:S01]  /*0510*/  FADD R29, -R9, R29 ;  /* 0x0000001d091d7221 */ /* 0x000fe20000000100 */
[----:B--2---:R-:W-:Y:S01]  /*0520*/  FMUL R9, R11, R10 ;  /* 0x0000000a0b097220 */ /* 0x004fe20000400000 */
[----:B------:R-:W-:Y:S01]  /*0530*/  FMUL R10, R18, R13 ;  /* 0x0000000d120a7220 */ /* 0x000fe20000400000 */
[----:B------:R-:W-:Y:S02]  /*0540*/  FMUL R5, R20, R19 ;  /* 0x0000001314057220 */ /* 0x000fe40000400000 */
[----:B------:R-:W-:Y:S01]  /*0550*/  FMUL R11, R9, R30 ;  /* 0x0000001e090b7220 */ /* 0x000fe20000400000 */
[C---:B------:R-:W-:Y:S01]  /*0560*/  FMUL R30, R10.reuse, R31 ;  /* 0x0000001f0a1e7220 */ /* 0x040fe20000400000 */
[----:B---3--:R-:W-:Y:S01]  /*0570*/  FMUL R15, R15, R14 ;  /* 0x0000000e0f0f7220 */ /* 0x008fe20000400000 */
[----:B------:R-:W-:Y:S01]  /*0580*/  FMUL R9, R9, R17 ;  /* 0x0000001109097220 */ /* 0x000fe20000400000 */
[----:B------:R-:W-:Y:S01]  /*0590*/  FMUL R10, R10, R12 ;  /* 0x0000000c0a0a7220 */ /* 0x000fe20000400000 */
[----:B-1----:R-:W-:-:S04]  /*05a0*/  IMAD.WIDE R34, R16, 0x4, R6 ;  /* 0x0000000410227825 */ /* 0x002fc800078e0206 */
[C---:B------:R-:W-:Y:S01]  /*05b0*/  FMUL R20, R15.reuse, R29 ;  /* 0x0000001d0f147220 */ /* 0x040fe20000400000 */
[----:B------:R-:W-:Y:S01]  /*05c0*/  FMUL R22, R15, R22 ;  /* 0x000000160f167220 */ /* 0x000fe20000400000 */
[----:B------:R-:W-:Y:S01]  /*05d0*/  CS2R R12, SRZ ;  /* 0x00000000000c7805 */ /* 0x000fe2000001ff00 */
[----:B0-----:R-:W-:Y:S01]  /*05e0*/  IMAD.WIDE R26, R16, 0x4, R26 ;  /* 0x00000004101a7825 */ /* 0x001fe200078e021a */
[----:B------:R-:W-:Y:S02]  /*05f0*/  CS2R R14, SRZ ;  /* 0x00000000000e7805 */ /* 0x000fe4000001ff00 */
[----:B------:R-:W-:Y:S02]  /*0600*/  CS2R R16, SRZ ;  /* 0x0000000000107805 */ /* 0x000fe4000001ff00 */
[----:B------:R-:W-:Y:S01]  /*0610*/  CS2R R18, SRZ ;  /* 0x0000000000127805 */ /* 0x000fe2000001ff00 */
[----:B------:R-:W0:Y:S01]  /*0620*/  LDC.64 R6, c[0x0][0x238] ;  /* 0x00008e00ff067b82 */ /* 0x000e220000000a00 */
[----:B------:R-:W2:Y:S04]  /*0630*/  @!P2 LDG.E.EL.128 R12, desc[UR6][R34.64] ;  /* 0x00000006220ca981 */ /* 0x000ea8000c2e1d00 */
[----:B------:R1:W2:Y:S02]  /*0640*/  @!P2 LDG.E.EL.128 R16, desc[UR6][R26.64] ;  /* 0x000000061a10a981 */ /* 0x0002a4000c2e1d00 */
[----:B-1----:R-:W-:Y:S01]  /*0650*/  CS2R R26, SRZ ;  /* 0x00000000001a7805 */ /* 0x002fe2000001ff00 */
[----:B0-----:R-:W-:-:S04]  /*0660*/  IMAD.WIDE R34, R25, 0x4, R6 ;  /* 0x0000000419227825 */ /* 0x001fc800078e0206 */
[----:B------:R-:W-:Y:S01]  /*0670*/  IMAD.WIDE R6, R24, 0x4, R6 ;  /* 0x0000000418067825 */ /* 0x000fe200078e0206 */
[----:B------:R-:W-:-:S06]  /*0680*/  CS2R R24, SRZ ;  /* 0x0000000000187805 */ /* 0x000fcc000001ff00 */
[----:B------:R0:W3:Y:S01]  /*0690*/  @P0 LDG.E.EL.128 R24, desc[UR6][R6.64] ;  /* 0x0000000606180981 */ /* 0x0000e2000c2e1d00 */
[-CC-:B--2---:R-:W-:Y:S01]  /*06a0*/  FFMA R9, R9, R14.reuse, R18.reuse ;  /* 0x0000000e09097223 */ /* 0x184fe20000000012 */
[----:B------:R-:W-:Y:S01]  /*06b0*/  FFMA R11, R11, R14, R18 ;  /* 0x0000000e0b0b7223 */ /* 0x000fe20000000012 */
[-CC-:B------:R-:W-:Y:S01]  /*06c0*/  FFMA R14, R22, R13.reuse, R17.reuse ;  /* 0x0000000d160e7223 */ /* 0x180fe20000000011 */
[----:B------:R-:W-:Y:S01]  /*06d0*/  FFMA R18, R20, R13, R17 ;  /* 0x0000000d14127223 */ /* 0x000fe20000000011 */
[----:B------:R-:W-:Y:S02]  /*06e0*/  CS2R R20, SRZ ;  /* 0x0000000000147805 */ /* 0x000fe4000001ff00 */
[----:B------:R-:W-:-:S06]  /*06f0*/  CS2R R22, SRZ ;  /* 0x0000000000167805 */ /* 0x000fcc000001ff00 */
[----:B------:R-:W2:Y:S01]  /*0700*/  @P1 LDG.E.EL.128 R20, desc[UR6][R34.64] ;  /* 0x0000000622141981 */ /* 0x000ea2000c2e1d00 */
[----:B------:R-:W1:Y:S01]  /*0710*/  S2R R13, SR_TID.X ;  /* 0x00000000000d7919 */ /* 0x000e620000002100 */
[----:B------:R-:W4:Y:S01]  /*0720*/  S2UR UR5, SR_CgaCtaId ;  /* 0x00000000000579c3 */ /* 0x000f220000008800 */
[----:B------:R-:W-:Y:S01]  /*0730*/  FADD R28, -R8, R28 ;  /* 0x0000001c081c7221 */ /* 0x000fe20000000100 */
[-CC-:B------:R-:W-:Y:S01]  /*0740*/  FFMA R10, R10, R15.reuse, R19.reuse ;  /* 0x0000000f0a0a7223 */ /* 0x180fe20000000013 */
[----:B------:R-:W-:Y:S01]  /*0750*/  FFMA R30, R30, R15, R19 ;  /* 0x0000000f1e1e7223 */ /* 0x000fe20000000013 */
[----:B------:R-:W-:Y:S01]  /*0760*/  FADD R4, -R8, R4 ;  /* 0x0000000408047221 */ /* 0x000fe20000000100 */
[----:B------:R-:W-:Y:S01]  /*0770*/  FMUL R15, R5, R28 ;  /* 0x0000001c050f7220 */ /* 0x000fe20000400000 */
[----:B------:R-:W-:-:S03]  /*0780*/  UMOV UR4, 0x400 ;  /* 0x0000040000047882 */ /* 0x000fc60000000000 */
[----:B------:R-:W-:Y:S01]  /*0790*/  FFMA R15, R15, R12, R16 ;  /* 0x0000000c0f0f7223 */ /* 0x000fe20000000010 */
[----:B------:R-:W-:-:S04]  /*07a0*/  FMUL R5, R5, R4 ;  /* 0x0000000405057220 */ /* 0x000fc80000400000 */
[----:B------:R-:W-:Y:S01]  /*07b0*/  FFMA R5, R5, R12, R16 ;  /* 0x0000000c05057223 */ /* 0x000fe20000000010 */
[----:B----4-:R-:W-:Y:S01]  /*07c0*/  UPRMT UR4, UR5, 0x654, UR4 ;  /* 0x0000065405047896 */ /* 0x010fe20008000004 */
[----:B-1----:R-:W-:-:S05]  /*07d0*/  IMAD.SHL.U32 R8, R13, 0x80, RZ ;  /* 0x000000800d087824 */ /* 0x002fca00078e00ff */
[----:B------:R-:W-:-:S04]  /*07e0*/  LOP3.LUT R8, R8, 0x380, RZ, 0xc0, !PT ;  /* 0x0000038008087812 */ /* 0x000fc800078ec0ff */
[C---:B0-----:R-:W-:Y:S02]  /*07f0*/  LOP3.LUT R6, R8.reuse, 0x20, RZ, 0xfc, !PT ;  /* 0x0000002008067812 */ /* 0x041fe400078efcff */
[C---:B------:R-:W-:Y:S02]  /*0800*/  LOP3.LUT R7, R8.reuse, 0x40, RZ, 0xfc, !PT ;  /* 0x0000004008077812 */ /* 0x040fe400078efcff */
[----:B------:R-:W-:Y:S02]  /*0810*/  LOP3.LUT R17, R8, R33, RZ, 0xfc, !PT ;  /* 0x0000002108117212 */ /* 0x000fe400078efcff */
[----:B------:R-:W-:Y:S02]  /*0820*/  LEA.HI R6, R6, UR4, RZ, 0x1f ;  /* 0x0000000406067c11 */ /* 0x000fe4000f8ff8ff */
[----:B------:R-:W-:Y:S01]  /*0830*/  LEA.HI R28, R7, UR4, RZ, 0x1f ;  /* 0x00000004071c7c11 */ /* 0x000fe2000f8ff8ff */
[----:B------:R-:W-:-:S05]  /*0840*/  IMAD.SHL.U32 R13, R13, 0x2, RZ ;  /* 0x000000020d0d7824 */ /* 0x000fca00078e00ff */
[----:B------:R-:W-:Y:S02]  /*0850*/  LOP3.LUT R13, R13, 0xf0, RZ, 0xc0, !PT ;  /* 0x000000f00d0d7812 */ /* 0x000fe400078ec0ff */
[C---:B--2---:R-:W-:Y:S01]  /*0860*/  FSETP.GEU.AND P3, PT, R15.reuse, -R20, PT ;  /* 0x800000140f00720b */ /* 0x044fe20003f6e000 */
[----:B------:R-:W-:Y:S01]  /*0870*/  FADD R20, R15, R20 ;  /* 0x000000140f147221 */ /* 0x000fe20000000000 */
[C---:B------:R-:W-:Y:S01]  /*0880*/  FSETP.GEU.AND P2, PT, R18.reuse, -R21, PT ;  /* 0x800000151200720b */ /* 0x040fe20003f4e000 */
[----:B------:R-:W-:Y:S01]  /*0890*/  FADD R18, R18, R21 ;  /* 0x0000001512127221 */ /* 0x000fe20000000000 */
[C---:B------:R-:W-:Y:S01]  /*08a0*/  FSETP.GEU.AND P1, PT, R11.reuse, -R22, PT ;  /* 0x800000160b00720b */ /* 0x040fe20003f2e000 */
[----:B------:R-:W-:Y:S01]  /*08b0*/  FADD R22, R11, R22 ;  /* 0x000000160b167221 */ /* 0x000fe20000000000 */
[----:B------:R-:W-:Y:S02]  /*08c0*/  LOP3.LUT R11, R8, 0x60, RZ, 0xfc, !PT ;  /* 0x00000060080b7812 */ /* 0x000fe400078efcff */
[C---:B------:R-:W-:Y:S01]  /*08d0*/  FSETP.GEU.AND P0, PT, R30.reuse, -R23, PT ;  /* 0x800000171e00720b */ /* 0x040fe20003f0e000 */
[----:B------:R-:W-:Y:S01]  /*08e0*/  FADD R23, R30, R23 ;  /* 0x000000171e177221 */ /* 0x000fe20000000000 */
[----:B------:R-:W-:-:S02]  /*08f0*/  LEA.HI R8, R8, UR4, RZ, 0x1f ;  /* 0x0000000408087c11 */ /* 0x000fc4000f8ff8ff */
[----:B------:R-:W-:Y:S02]  /*0900*/  FSEL R20, R20, RZ, P3 ;  /* 0x000000ff14147208 */ /* 0x000fe40001800000 */
[----:B------:R-:W-:Y:S02]  /*0910*/  LEA.HI R32, R11, UR4, RZ, 0x1f ;  /* 0x000000040b207c11 */ /* 0x000fe4000f8ff8ff */
[----:B------:R-:W-:Y:S02]  /*0920*/  FSEL R7, R18, RZ, P2 ;  /* 0x000000ff12077208 */ /* 0x000fe40001000000 */
[C---:B---3--:R-:W-:Y:S01]  /*0930*/  FSETP.GEU.AND P3, PT, R5.reuse, -R24, PT ;  /* 0x800000180500720b */ /* 0x048fe20003f6e000 */
[----:B------:R-:W-:Y:S01]  /*0940*/  FADD R5, R5, R24 ;  /* 0x0000001805057221 */ /* 0x000fe20000000000 */
[----:B------:R-:W-:Y:S01]  /*0950*/  FSEL R22, R22, RZ, P1 ;  /* 0x000000ff16167208 */ /* 0x000fe20000800000 */
[----:B------:R-:W-:Y:S01]  /*0960*/  IMAD R11, R17, 0x4, R8 ;  /* 0x00000004110b7824 */ /* 0x000fe200078e0208 */
[C---:B------:R-:W-:Y:S01]  /*0970*/  FSETP.GEU.AND P2, PT, R14.reuse, -R25, PT ;  /* 0x800000190e00720b */ /* 0x040fe20003f4e000 */
[----:B------:R-:W-:Y:S01]  /*0980*/  FADD R14, R14, R25 ;  /* 0x000000190e0e7221 */ /* 0x000fe20000000000 */
[----:B------:R-:W-:Y:S01]  /*0990*/  FSEL R4, R23, RZ, P0 ;  /* 0x000000ff17047208 */ /* 0x000fe20000000000 */
[----:B------:R-:W-:Y:S01]  /*09a0*/  IMAD R8, R17, 0x4, R6 ;  /* 0x0000000411087824 */ /* 0x000fe200078e0206 */
[C---:B------:R-:W-:Y:S01]  /*09b0*/  FSETP.GEU.AND P1, PT, R9.reuse, -R26, PT ;  /* 0x8000001a0900720b */ /* 0x040fe20003f2e000 */
[----:B------:R-:W-:Y:S01]  /*09c0*/  FADD R26, R9, R26 ;  /* 0x0000001a091a7221 */ /* 0x000fe20000000000 */
[C---:B------:R-:W-:Y:S01]  /*09d0*/  FSETP.GEU.AND P0, PT, R10.reuse, -R27, PT ;  /* 0x8000001b0a00720b */ /* 0x040fe20003f0e000 */
[----:B------:R-:W-:Y:S01]  /*09e0*/  FADD R10, R10, R27 ;  /* 0x0000001b0a0a7221 */ /* 0x000fe20000000000 */
[C---:B------:R-:W-:Y:S01]  /*09f0*/  LEA R15, R17.reuse, R28, 0x2 ;  /* 0x0000001c110f7211 */ /* 0x040fe200078e10ff */
[----:B------:R-:W-:Y:S01]  /*0a00*/  IMAD R17, R17, 0x4, R32 ;  /* 0x0000000411117824 */ /* 0x000fe200078e0220 */
[----:B------:R-:W-:Y:S01]  /*0a10*/  FSEL R12, R5, RZ, P3 ;  /* 0x000000ff050c7208 */ /* 0x000fe20001800000 */
[----:B------:R-:W-:Y:S01]  /*0a20*/  STS [R11], R20 ;  /* 0x000000140b007388 */ /* 0x000fe20000000800 */
[----:B------:R-:W-:-:S02]  /*0a30*/  FSEL R19, R14, RZ, P2 ;  /* 0x000000ff0e137208 */ /* 0x000fc40001000000 */
[----:B------:R-:W-:Y:S01]  /*0a40*/  FSEL R26, R26, RZ, P1 ;  /* 0x000000ff1a1a7208 */ /* 0x000fe20000800000 */
[----:B------:R-:W-:Y:S01]  /*0a50*/  STS [R8+0x80], R7 ;  /* 0x0000800708007388 */ /* 0x000fe20000000800 */
[----:B------:R-:W-:-:S03]  /*0a60*/  FSEL R14, R10, RZ, P0 ;  /* 0x000000ff0a0e7208 */ /* 0x000fc60000000000 */
[----:B------:R-:W-:Y:S04]  /*0a70*/  STS [R15+0x100], R22 ;  /* 0x000100160f007388 */ /* 0x000fe80000000800 */
[----:B------:R0:W-:Y:S04]  /*0a80*/  STS [R17+0x180], R4 ;  /* 0x0001800411007388 */ /* 0x0001e80000000800 */
[----:B------:R1:W-:Y:S04]  /*0a90*/  STS [R11+0x40], R12 ;  /* 0x0000400c0b007388 */ /* 0x0003e80000000800 */
[----:B------:R2:W-:Y:S04]  /*0aa0*/  STS [R8+0xc0], R19 ;  /* 0x0000c01308007388 */ /* 0x0005e80000000800 */
[----:B------:R-:W-:Y:S04]  /*0ab0*/  STS [R15+0x140], R26 ;  /* 0x0001401a0f007388 */ /* 0x000fe80000000800 */
[----:B------:R-:W-:Y:S01]  /*0ac0*/  STS [R17+0x1c0], R14 ;  /* 0x0001c00e11007388 */ /* 0x000fe20000000800 */
[----:B------:R-:W-:Y:S01]  /*0ad0*/  LOP3.LUT R9, R3, 0x1fc, RZ, 0xc0, !PT ;  /* 0x000001fc03097812 */ /* 0x000fe200078ec0ff */
[----:B0-----:R-:W-:-:S04]  /*0ae0*/  VIADD R4, R13, UR4 ;  /* 0x000000040d047c36 */ /* 0x001fc80008000000 */
[----:B------:R-:W-:Y:S01]  /*0af0*/  IMAD R4, R9, 0x4, R4 ;  /* 0x0000000409047824 */ /* 0x000fe200078e0204 */
[----:B------:R-:W-:Y:S01]  /*0b00*/  BAR.SYNC.DEFER_BLOCKING 0x0 ;  /* 0x0000000000007b1d */ /* 0x000fe20000010000 */
[----:B------:R-:W-:-:S04]  /*0b10*/  LOP3.LUT R10, R2, 0x1c, R3, 0xf8, !PT ;  /* 0x0000001c020a7812 */ /* 0x000fc800078ef803 */
[----:B------:R-:W-:-:S03]  /*0b20*/  SHF.R.S32.HI R13, RZ, 0x1f, R10 ;  /* 0x0000001fff0d7819 */ /* 0x000fc6000001140a */
[----:B------:R-:W0:Y:S01]  /*0b30*/  LDC.64 R2, c[0x0][0x240] ;  /* 0x00009000ff027b82 */ /* 0x000e220000000a00 */
[----:B------:R-:W-:Y:S02]  /*0b40*/  SHF.R.S32.HI R21, RZ, 0x1f, R10 ;  /* 0x0000001fff157819 */ /* 0x000fe4000001140a */
[-C--:B------:R-:W-:Y:S01]  /*0b50*/  LEA.HI R13, R13, R10.reuse, RZ, 0x6 ;  /* 0x0000000a0d0d7211 */ /* 0x080fe200078f30ff */
[----:B------:R-:W3:Y:S04]  /*0b60*/  LDS.128 R4, [R4] ;  /* 0x0000000004047984 */ /* 0x000ee80000000c00 */
[----:B------:R-:W-:Y:S01]  /*0b70*/  IMAD.SHL.U32 R13, R13, 0x80, RZ ;  /* 0x000000800d0d7824 */ /* 0x000fe200078e00ff */
[----:B------:R-:W-:Y:S02]  /*0b80*/  LEA.HI R21, R21, R10, RZ, 0x6 ;  /* 0x0000000a15157211 */ /* 0x000fe400078f30ff */
[----:B-1----:R-:W-:-:S02]  /*0b90*/  LOP3.LUT R11, R9, 0x200, RZ, 0xfc, !PT ;  /* 0x00000200090b7812 */ /* 0x002fc400078efcff */
[----:B------:R-:W-:Y:S02]  /*0ba0*/  LOP3.LUT R21, R21, 0xffffffc0, RZ, 0xc0, !PT ;  /* 0xffffffc015157812 */ /* 0x000fe400078ec0ff */
[----:B------:R-:W-:Y:S02]  /*0bb0*/  LOP3.LUT R13, R13, 0xffffe000, RZ, 0xc0, !PT ;  /* 0xffffe0000d0d7812 */ /* 0x000fe400078ec0ff */
[----:B------:R-:W-:Y:S02]  /*0bc0*/  ISETP.GE.AND P0, PT, R10, 0x100, PT ;  /* 0x000001000a00780c */ /* 0x000fe40003f06270 */
[----:B--2---:R-:W-:Y:S02]  /*0bd0*/  LOP3.LUT R8, R0, R33, RZ, 0xfc, !PT ;  /* 0x0000002100087212 */ /* 0x004fe400078efcff */
[----:B------:R-:W-:Y:S02]  /*0be0*/  LOP3.LUT R0, R0, 0x10, R33, 0xfe, !PT ;  /* 0x0000001000007812 */ /* 0x000fe400078efe21 */
[----:B------:R-:W-:-:S02]  /*0bf0*/  SHF.R.U32.HI R11, RZ, 0x1, R11 ;  /* 0x00000001ff0b7819 */ /* 0x000fc4000001160b */
[----:B------:R-:W-:Y:S02]  /*0c00*/  IADD3 R13, R13, R10, -R21 ;  /* 0x0000000a0d0d7210 */ /* 0x000fe40007ffe815 */
[----:B------:R-:W-:Y:S02]  /*0c10*/  ISETP.LT.AND P1, PT, R8, 0x80, !P0 ;  /* 0x000000800800780c */ /* 0x000fe40004721270 */
[----:B------:R-:W-:Y:S02]  /*0c20*/  ISETP.LT.AND P0, PT, R0, 0x80, !P0 ;  /* 0x000000800000780c */ /* 0x000fe40004701270 */
[----:B------:R-:W-:Y:S02]  /*0c30*/  LOP3.LUT R10, R11, 0x1f0, RZ, 0xc0, !PT ;  /* 0x000001f00b0a7812 */ /* 0x000fe400078ec0ff */
[----:B------:R-:W-:-:S03]  /*0c40*/  LEA R11, R8, R13, 0x6 ;  /* 0x0000000d080b7211 */ /* 0x000fc600078e30ff */
[----:B------:R-:W-:Y:S02]  /*0c50*/  VIADD R8, R10, UR4 ;  /* 0x000000040a087c36 */ /* 0x000fe40008000000 */
[----:B0-----:R-:W-:-:S04]  /*0c60*/  IMAD.WIDE R10, R11, 0x4, R2 ;  /* 0x000000040b0a7825 */ /* 0x001fc800078e0202 */
[----:B------:R-:W-:Y:S01]  /*0c70*/  IMAD R8, R9, 0x4, R8 ;  /* 0x0000000409087824 */ /* 0x000fe200078e0208 */
[----:B---3--:R0:W-:Y:S02]  /*0c80*/  @P1 STG.E.128 desc[UR6][R10.64], R4 ;  /* 0x000000040a001986 */ /* 0x0081e4000c101d06 */
[----:B0-----:R-:W-:Y:S05]  /*0c90*/  @!P0 EXIT ;  /* 0x000000000000894d */ /* 0x001fea0003800000 */
[----:B0-----:R-:W0:Y:S01]  /*0ca0*/  LDS.128 R8, [R8+0x800] ;  /* 0x0008000008087984 */ /* 0x001e220000000c00 */
[----:B------:R-:W-:-:S04]  /*0cb0*/  IMAD R13, R0, 0x40, R13 ;  /* 0x00000040000d7824 */ /* 0x000fc800078e020d */
[----:B------:R-:W-:-:S05]  /*0cc0*/  IMAD.WIDE R2, R13, 0x4, R2 ;  /* 0x000000040d027825 */ /* 0x000fca00078e0202 */
[----:B0-----:R-:W-:Y:S01]  /*0cd0*/  STG.E.128 desc[UR6][R2.64], R8 ;  /* 0x0000000802007986 */ /* 0x001fe2000c101d06 */
[----:B------:R-:W-:Y:S05]  /*0ce0*/  EXIT ;  /* 0x000000000000794d */ /* 0x000fea0003800000 */
.L_x_0:
[----:B------:R-:W-:-:S00]  /*0cf0*/  BRA `(.L_x_0) ;  /* 0xfffffffc00fc7947 */ /* 0x000fc0000383ffff */
[----:B------:R-:W-:-:S00]  /*0d00*/  NOP ;  /* 0x0000000000007918 */ /* 0x000fc00000000000 */
[----:B------:R-:W-:-:S00]  /*0d10*/  NOP ;  /* 0x0000000000007918 */ /* 0x000fc00000000000 */
[----:B------:R-:W-:-:S00]  /*0d20*/  NOP ;  /* 0x0000000000007918 */ /* 0x000fc00000000000 */
[----:B------:R-:W-:-:S00]  /*0d30*/  NOP ;  /* 0x0000000000007918 */ /* 0x000fc00000000000 */
[----:B------:R-:W-:-:S00]  /*0d40*/  NOP ;  /* 0x0000000000007918 */ /* 0x000fc00000000000 */
[----:B------:R-:W-:-:S00]  /*0d50*/  NOP ;  /* 0x0000000000007918 */ /* 0x000fc00000000000 */
[----:B------:R-:W-:-:S00]  /*0d60*/  NOP ;  /* 0x0000000000007918 */ /* 0x000fc00000000000 */
[----:B------:R-:W-:-:S00]  /*0d70*/  NOP ;  /* 0x0000000000007918 */ /* 0x000fc00000000000 */
.L_x_1:


//--------------------- .nv.global.init           --------------------------
	.section	.nv.global.init,"aw",@progbits
.nv.global.init:
	.type		_$_str,@object
	.size		_$_str,(_$_str_$_2 - _$_str)
_$_str:
        /*0000*/ 	.byte	0x5f, 0x5f, 0x43, 0x55, 0x44, 0x41, 0x5f, 0x46, 0x54, 0x5a, 0x00
	.type		_$_str_$_2,@object
	.size		_$_str_$_2,(.L_1 - _$_str_$_2)
_$_str_$_2:
        /*000b*/ 	.byte	0x5f, 0x5f, 0x43, 0x55, 0x44, 0x41, 0x5f, 0x50, 0x52, 0x45, 0x43, 0x5f, 0x53, 0x51, 0x52, 0x54
        /*001b*/ 	.byte	0x00
.L_1:


//--------------------- .nv.shared.triton_poi_fused__native_batch_norm_legit_no_training_add_relu_17 --------------------------
	.section	.nv.shared.triton_poi_fused__native_batch_norm_legit_no_training_add_relu_17,"aw",@nobits
	.sectionflags	@""
	.align	16
	.zero		1024


//--------------------- .nv.constant0.triton_poi_fused__native_batch_norm_legit_no_training_add_relu_17 --------------------------
	.section	.nv.constant0.triton_poi_fused__native_batch_norm_legit_no_training_add_relu_17,"a",@progbits
	.sectionflags	@""
	.align	4
.nv.constant0.triton_poi_fused__native_batch_norm_legit_no_training_add_relu_17:
	.zero		592
